	.headerflags	@"EF_CUDA_TEXMODE_UNIFIED EF_CUDA_64BIT_ADDRESS EF_CUDA_ACCELERATORS EF_CUDA_SM90 EF_CUDA_VIRTUAL_SM(EF_CUDA_SM90)"
	.elftype	@"ET_EXEC"


//--------------------- .nv.info                  --------------------------
	.section	.nv.info,"",@"SHT_CUDA_INFO"
	.align	4


	//----- nvinfo : EIATTR_REGCOUNT
	.align		4
        /*0000*/ 	.byte	0x04, 0x2f
        /*0002*/ 	.short	(.L_3 - .L_2)
	.align		4
.L_2:
        /*0004*/ 	.word	index@(triton_poi_fused__native_batch_norm_legit_no_training_relu_16)
        /*0008*/ 	.word	0x00000010


	//----- nvinfo : EIATTR_MIN_STACK_SIZE
	.align		4
.L_3:
        /*000c*/ 	.byte	0x04, 0x12
        /*000e*/ 	.short	(.L_5 - .L_4)
	.align		4
.L_4:
        /*0010*/ 	.word	index@(triton_poi_fused__native_batch_norm_legit_no_training_relu_16)
        /*0014*/ 	.word	0x00000000


	//----- nvinfo : EIATTR_FRAME_SIZE
	.align		4
.L_5:
        /*0018*/ 	.byte	0x04, 0x11
        /*001a*/ 	.short	(.L_7 - .L_6)
	.align		4
.L_6:
        /*001c*/ 	.word	index@(triton_poi_fused__native_batch_norm_legit_no_training_relu_16)
        /*0020*/ 	.word	0x00000000


	//----- nvinfo : EIATTR_MIN_STACK_SIZE
	.align		4
.L_7:
        /*0024*/ 	.byte	0x04, 0x12
        /*0026*/ 	.short	(.L_9 - .L_8)
	.align		4
.L_8:
        /*0028*/ 	.word	index@(triton_poi_fused__native_batch_norm_legit_no_training_relu_16)
        /*002c*/ 	.word	0x00000000
.L_9:


//--------------------- .nv.info.triton_poi_fused__native_batch_norm_legit_no_training_relu_16 --------------------------
	.section	.nv.info.triton_poi_fused__native_batch_norm_legit_no_training_relu_16,"",@"SHT_CUDA_INFO"
	.sectionflags	@""
	.align	4


	//----- nvinfo : EIATTR_CUDA_API_VERSION
	.align		4
        /*0000*/ 	.byte	0x04, 0x37
        /*0002*/ 	.short	(.L_11 - .L_10)
.L_10:
        /*0004*/ 	.word	0x0000007c


	//----- nvinfo : EIATTR_KPARAM_INFO
	.align		4
.L_11:
        /*0008*/ 	.byte	0x04, 0x17
        /*000a*/ 	.short	(.L_13 - .L_12)
.L_12:
        /*000c*/ 	.word	0x00000000
        /*0010*/ 	.short	0x0006
        /*0012*/ 	.short	0x0030
        /*0014*/ 	.byte	0x00, 0xf0, 0x11, 0x00


	//----- nvinfo : EIATTR_KPARAM_INFO
	.align		4
.L_13:
        /*0018*/ 	.byte	0x04, 0x17
        /*001a*/ 	.short	(.L_15 - .L_14)
.L_14:
        /*001c*/ 	.word	0x00000000
        /*0020*/ 	.short	0x0005
        /*0022*/ 	.short	0x0028
        /*0024*/ 	.byte	0x00, 0xf4, 0x21, 0x00


	//----- nvinfo : EIATTR_KPARAM_INFO
	.align		4
.L_15:
        /*0028*/ 	.byte	0x04, 0x17
        /*002a*/ 	.short	(.L_17 - .L_16)
.L_16:
        /*002c*/ 	.word	0x00000000
        /*0030*/ 	.short	0x0004
        /*0032*/ 	.short	0x0020
        /*0034*/ 	.byte	0x00, 0xf4, 0x21, 0x00


	//----- nvinfo : EIATTR_KPARAM_INFO
	.align		4
.L_17:
        /*0038*/ 	.byte	0x04, 0x17
        /*003a*/ 	.short	(.L_19 - .L_18)
.L_18:
        /*003c*/ 	.word	0x00000000
        /*0040*/ 	.short	0x0003
        /*0042*/ 	.short	0x0018
        /*0044*/ 	.byte	0x00, 0xf4, 0x21, 0x00


	//----- nvinfo : EIATTR_KPARAM_INFO
	.align		4
.L_19:
        /*0048*/ 	.byte	0x04, 0x17
        /*004a*/ 	.short	(.L_21 - .L_20)
.L_20:
        /*004c*/ 	.word	0x00000000
        /*0050*/ 	.short	0x0002
        /*0052*/ 	.short	0x0010
        /*0054*/ 	.byte	0x00, 0xf4, 0x21, 0x00


	//----- nvinfo : EIATTR_KPARAM_INFO
	.align		4
.L_21:
        /*0058*/ 	.byte	0x04, 0x17
        /*005a*/ 	.short	(.L_23 - .L_22)
.L_22:
        /*005c*/ 	.word	0x00000000
        /*0060*/ 	.short	0x0001
        /*0062*/ 	.short	0x0008
        /*0064*/ 	.byte	0x00, 0xf4, 0x21, 0x00


	//----- nvinfo : EIATTR_KPARAM_INFO
	.align		4
.L_23:
        /*0068*/ 	.byte	0x04, 0x17
        /*006a*/ 	.short	(.L_25 - .L_24)
.L_24:
        /*006c*/ 	.word	0x00000000
        /*0070*/ 	.short	0x0000
        /*0072*/ 	.short	0x0000
        /*0074*/ 	.byte	0x00, 0xf4, 0x21, 0x00


	//----- nvinfo : EIATTR_SPARSE_MMA_MASK
	.align		4
.L_25:
        /*0078*/ 	.byte	0x03, 0x50
        /*007a*/ 	.short	0x0000


	//----- nvinfo : EIATTR_MAXREG_COUNT
	.align		4
        /*007c*/ 	.byte	0x03, 0x1b
        /*007e*/ 	.short	0x00ff


	//----- nvinfo : EIATTR_EXIT_INSTR_OFFSETS
	.align		4
        /*0080*/ 	.byte	0x04, 0x1c
        /*0082*/ 	.short	(.L_27 - .L_26)


	//   ....[0]....
.L_26:
        /*0084*/ 	.word	0x000002d0


	//----- nvinfo : EIATTR_REQNTID
	.align		4
.L_27:
        /*0088*/ 	.byte	0x04, 0x10
        /*008a*/ 	.short	(.L_29 - .L_28)
.L_28:
        /*008c*/ 	.word	0x00000080
        /*0090*/ 	.word	0x00000001
        /*0094*/ 	.word	0x00000001


	//----- nvinfo : EIATTR_CBANK_PARAM_SIZE
	.align		4
.L_29:
        /*0098*/ 	.byte	0x03, 0x19
        /*009a*/ 	.short	0x0034


	//----- nvinfo : EIATTR_PARAM_CBANK
	.align		4
        /*009c*/ 	.byte	0x04, 0x0a
        /*009e*/ 	.short	(.L_31 - .L_30)
	.align		4
.L_30:
        /*00a0*/ 	.word	index@(.nv.constant0.triton_poi_fused__native_batch_norm_legit_no_training_relu_16)
        /*00a4*/ 	.short	0x0210
        /*00a6*/ 	.short	0x0034


	//----- nvinfo : EIATTR_SW_WAR
	.align		4
.L_31:
        /*00a8*/ 	.byte	0x04, 0x36
        /*00aa*/ 	.short	(.L_33 - .L_32)
.L_32:
        /*00ac*/ 	.word	0x00000008
.L_33:


//--------------------- .nv.callgraph             --------------------------
	.section	.nv.callgraph,"",@"SHT_CUDA_CALLGRAPH"
	.align	4
	.sectionentsize	8
	.align		4
        /*0000*/ 	.word	0x00000000
	.align		4
        /*0004*/ 	.word	0xffffffff
	.align		4
        /*0008*/ 	.word	0x00000000
	.align		4
        /*000c*/ 	.word	0xfffffffe
	.align		4
        /*0010*/ 	.word	0x00000000
	.align		4
        /*0014*/ 	.word	0xfffffffd
	.align		4
        /*0018*/ 	.word	0x00000000
	.align		4
        /*001c*/ 	.word	0xfffffffc


//--------------------- .nv.constant4             --------------------------
	.section	.nv.constant4,"a",@progbits
	.align	8
	.align		8
.nv.constant4:
        /*0000*/ 	.dword	_$_str
	.align		8
        /*0008*/ 	.dword	_$_str_$_2


//--------------------- .text.triton_poi_fused__native_batch_norm_legit_no_training_relu_16 --------------------------
	.section	.text.triton_poi_fused__native_batch_norm_legit_no_training_relu_16,"ax",@progbits
	.align	128
        .global         triton_poi_fused__native_batch_norm_legit_no_training_relu_16
        .type           triton_poi_fused__native_batch_norm_legit_no_training_relu_16,@function
        .size           triton_poi_fused__native_batch_norm_legit_no_training_relu_16,(.L_x_1 - triton_poi_fused__native_batch_norm_legit_no_training_relu_16)
        .other          triton_poi_fused__native_batch_norm_legit_no_training_relu_16,@"STO_CUDA_ENTRY STV_DEFAULT"
triton_poi_fused__native_batch_norm_legit_no_training_relu_16:
.text.triton_poi_fused__native_batch_norm_legit_no_training_relu_16:
[----:B------:R-:W-:Y:S01]  /*0000*/  LDC R1, c[0x0][0x28] ;  /* 0x00000a00ff017b82 */ /* 0x000fe20000000800 */
[----:B------:R-:W1:Y:S07]  /*0010*/  S2R R0, SR_TID.X ;  /* 0x0000000000007919 */ /* 0x000e6e0000002100 */
[----:B------:R-:W2:Y:S01]  /*0020*/  LDC.64 R6, c[0x0][0x220] ;  /* 0x00008800ff067b82 */ /* 0x000ea20000000a00 */
[----:B------:R-:W-:Y:S01]  /*0030*/  ULDC.64 UR4, c[0x0][0x208] ;  /* 0x0000820000047ab9 */ /* 0x000fe20000000a00 */
[----:B------:R-:W3:Y:S06]  /*0040*/  S2R R3, SR_CTAID.X ;  /* 0x0000000000037919 */ /* 0x000eec0000002500 */
[----:B------:R-:W4:Y:S08]  /*0050*/  LDC.64 R4, c[0x0][0x218] ;  /* 0x00008600ff047b82 */ /* 0x000f300000000a00 */
[----:B------:R-:W5:Y:S08]  /*0060*/  LDC.64 R8, c[0x0][0x228] ;  /* 0x00008a00ff087b82 */ /* 0x000f700000000a00 */
[----:B------:R-:W5:Y:S01]  /*0070*/  LDC.64 R10, c[0x0][0x230] ;  /* 0x00008c00ff0a7b82 */ /* 0x000f620000000a00 */
[----:B-1----:R-:W-:-:S02]  /*0080*/  LOP3.LUT R0, R0, 0x7f, RZ, 0xc0, !PT ;  /* 0x0000007f00007812 */ /* 0x002fc400078ec0ff */
[----:B---3--:R-:W-:Y:S02]  /*0090*/  SHF.R.S32.HI R2, RZ, 0x18, R3 ;  /* 0x00000018ff027819 */ /* 0x008fe40000011403 */
[----:B------:R-:W-:Y:S02]  /*00a0*/  LEA R0, R3, R0, 0x7 ;  /* 0x0000000003007211 */ /* 0x000fe400078e38ff */
[----:B------:R-:W-:-:S04]  /*00b0*/  SGXT R3, R2, 0x1 ;  /* 0x000000010203781a */ /* 0x000fc80000000200 */
[----:B------:R-:W-:-:S04]  /*00c0*/  LEA.HI R3, R3, R0, RZ, 0x7 ;  /* 0x0000000003037211 */ /* 0x000fc800078f38ff */
[----:B------:R-:W-:-:S04]  /*00d0*/  LOP3.LUT R3, R3, 0xffffff80, RZ, 0xc0, !PT ;  /* 0xffffff8003037812 */ /* 0x000fc800078ec0ff */
[----:B------:R-:W-:Y:S02]  /*00e0*/  IADD3 R13, R0, -R3, RZ ;  /* 0x80000003000d7210 */ /* 0x000fe40007ffe0ff */
[----:B------:R-:W1:Y:S03]  /*00f0*/  LDC.64 R2, c[0x0][0x210] ;  /* 0x00008400ff027b82 */ /* 0x000e660000000a00 */
[----:B--2---:R-:W-:-:S06]  /*0100*/  IMAD.WIDE R6, R13, 0x4, R6 ;  /* 0x000000040d067825 */ /* 0x004fcc00078e0206 */
[----:B------:R-:W2:Y:S01]  /*0110*/  LDG.E.EL R6, desc[UR4][R6.64] ;  /* 0x0000000406067981 */ /* 0x000ea2000c2e1900 */
[----:B----4-:R-:W-:-:S04]  /*0120*/  IMAD.WIDE R4, R13, 0x4, R4 ;  /* 0x000000040d047825 */ /* 0x010fc800078e0204 */
[C---:B-----5:R-:W-:Y:S02]  /*0130*/  IMAD.WIDE R8, R13.reuse, 0x4, R8 ;  /* 0x000000040d087825 */ /* 0x060fe400078e0208 */
[----:B------:R3:W4:Y:S02]  /*0140*/  LDG.E.EL R5, desc[UR4][R4.64] ;  /* 0x0000000404057981 */ /* 0x000724000c2e1900 */
[----:B0-----:R-:W-:Y:S02]  /*0150*/  IMAD.WIDE R10, R13, 0x4, R10 ;  /* 0x000000040d0a7825 */ /* 0x001fe400078e020a */
[----:B------:R-:W5:Y:S02]  /*0160*/  LDG.E.EL R8, desc[UR4][R8.64] ;  /* 0x0000000408087981 */ /* 0x000f64000c2e1900 */
[C---:B-1----:R-:W-:Y:S02]  /*0170*/  IMAD.WIDE R2, R0.reuse, 0x4, R2 ;  /* 0x0000000400027825 */ /* 0x042fe400078e0202 */
[----:B------:R-:W5:Y:S04]  /*0180*/  LDG.E.EL R11, desc[UR4][R10.64] ;  /* 0x000000040a0b7981 */ /* 0x000f68000c2e1900 */
[----:B------:R0:W4:Y:S01]  /*0190*/  LDG.E R12, desc[UR4][R2.64] ;  /* 0x00000004020c7981 */ /* 0x000122000c1e1900 */
[----:B---3--:R-:W-:Y:S01]  /*01a0*/  HFMA2.MMA R4, -RZ, RZ, 1.625, 0 ;  /* 0x3e800000ff047435 */ /* 0x008fe200000001ff */
[----:B0-----:R-:W0:Y:S02]  /*01b0*/  LDC.64 R2, c[0x0][0x238] ;  /* 0x00008e00ff027b82 */ /* 0x001e240000000a00 */
[----:B0-----:R-:W-:-:S04]  /*01c0*/  IMAD.WIDE R2, R0, 0x4, R2 ;  /* 0x0000000400027825 */ /* 0x001fc800078e0202 */
[----:B--2---:R-:W-:-:S04]  /*01d0*/  FADD R6, R6, 9.9999997473787516356e-06 ;  /* 0x3727c5ac06067421 */ /* 0x004fc80000000000 */
[----:B------:R-:W0:Y:S02]  /*01e0*/  MUFU.SQRT R7, R6 ;  /* 0x0000000600077308 */ /* 0x000e240000002000 */
[C---:B0-----:R-:W-:Y:S02]  /*01f0*/  FSETP.GT.AND P0, PT, R7.reuse, 8.50705917302346158658e+37, PT ;  /* 0x7e8000000700780b */ /* 0x041fe40003f04000 */
[----:B------:R-:W-:-:S11]  /*0200*/  FSETP.GEU.AND P1, PT, R7, 1.175494350822287508e-38, PT ;  /* 0x008000000700780b */ /* 0x000fd60003f2e000 */
[----:B------:R-:W-:-:S04]  /*0210*/  @P0 FMUL R7, R7, 0.25 ;  /* 0x3e80000007070820 */ /* 0x000fc80000400000 */
[----:B------:R-:W-:-:S06]  /*0220*/  @!P1 FMUL R7, R7, 16777216 ;  /* 0x4b80000007079820 */ /* 0x000fcc0000400000 */
[----:B------:R-:W0:Y:S01]  /*0230*/  MUFU.RCP R7, R7 ;  /* 0x0000000700077308 */ /* 0x000e220000001000 */
[----:B------:R-:W-:Y:S01]  /*0240*/  FSEL R4, R4, 1, P0 ;  /* 0x3f80000004047808 */ /* 0x000fe20000000000 */
[----:B----4-:R-:W-:-:S04]  /*0250*/  FADD R5, R12, -R5 ;  /* 0x800000050c057221 */ /* 0x010fc80000000000 */
[----:B------:R-:W-:-:S04]  /*0260*/  @!P1 FMUL R4, R4, 16777216 ;  /* 0x4b80000004049820 */ /* 0x000fc80000400000 */
[----:B0-----:R-:W-:-:S04]  /*0270*/  FMUL R4, R7, R4 ;  /* 0x0000000407047220 */ /* 0x001fc80000400000 */
[----:B------:R-:W-:-:S04]  /*0280*/  FMUL R4, R5, R4 ;  /* 0x0000000405047220 */ /* 0x000fc80000400000 */
[----:B-----5:R-:W-:-:S05]  /*0290*/  FFMA R4, R8, R4, R11 ;  /* 0x0000000408047223 */ /* 0x020fca000000000b */
[----:B------:R-:W-:-:S04]  /*02a0*/  FSETP.GEU.AND P0, PT, R4, RZ, PT ;  /* 0x000000ff0400720b */ /* 0x000fc80003f0e000 */
[----:B------:R-:W-:-:S05]  /*02b0*/  FSEL R5, R4, RZ, P0 ;  /* 0x000000ff04057208 */ /* 0x000fca0000000000 */
[----:B------:R-:W-:Y:S01]  /*02c0*/  STG.E desc[UR4][R2.64], R5 ;  /* 0x0000000502007986 */ /* 0x000fe2000c101904 */
[----:B------:R-:W-:Y:S05]  /*02d0*/  EXIT ;  /* 0x000000000000794d */ /* 0x000fea0003800000 */
.L_x_0:
[----:B------:R-:W-:-:S00]  /*02e0*/  BRA `(.L_x_0) ;  /* 0xfffffffc00fc7947 */ /* 0x000fc0000383ffff */
[----:B------:R-:W-:-:S00]  /*02f0*/  NOP ;  /* 0x0000000000007918 */ /* 0x000fc00000000000 */
        /* <DEDUP_REMOVED lines=8> */
.L_x_1:


//--------------------- .nv.global.init           --------------------------
	.section	.nv.global.init,"aw",@progbits
.nv.global.init:
	.type		_$_str,@object
	.size		_$_str,(_$_str_$_2 - _$_str)
_$_str:
        /*0000*/ 	.byte	0x5f, 0x5f, 0x43, 0x55, 0x44, 0x41, 0x5f, 0x46, 0x54, 0x5a, 0x00
	.type		_$_str_$_2,@object
	.size		_$_str_$_2,(.L_1 - _$_str_$_2)
_$_str_$_2:
        /*000b*/ 	.byte	0x5f, 0x5f, 0x43, 0x55, 0x44, 0x41, 0x5f, 0x50, 0x52, 0x45, 0x43, 0x5f, 0x53, 0x51, 0x52, 0x54
        /*001b*/ 	.byte	0x00
.L_1:


//--------------------- .nv.constant0.triton_poi_fused__native_batch_norm_legit_no_training_relu_16 --------------------------
	.section	.nv.constant0.triton_poi_fused__native_batch_norm_legit_no_training_relu_16,"a",@progbits
	.sectionflags	@""
	.align	4
.nv.constant0.triton_poi_fused__native_batch_norm_legit_no_training_relu_16:
	.zero		580
